//
// Generated by NVIDIA NVVM Compiler
//
// Compiler Build ID: CL-36424714
// Cuda compilation tools, release 13.0, V13.0.88
// Based on NVVM 20.0.0
//

.version 9.0
.target sm_100
.address_size 64

	// .globl	_Z25naive_butterfly_xw_kernelPfS_S_iiii

.visible .entry _Z25naive_butterfly_xw_kernelPfS_S_iiii(
	.param .u64 .ptr .align 1 _Z25naive_butterfly_xw_kernelPfS_S_iiii_param_0,
	.param .u64 .ptr .align 1 _Z25naive_butterfly_xw_kernelPfS_S_iiii_param_1,
	.param .u64 .ptr .align 1 _Z25naive_butterfly_xw_kernelPfS_S_iiii_param_2,
	.param .u32 _Z25naive_butterfly_xw_kernelPfS_S_iiii_param_3,
	.param .u32 _Z25naive_butterfly_xw_kernelPfS_S_iiii_param_4,
	.param .u32 _Z25naive_butterfly_xw_kernelPfS_S_iiii_param_5,
	.param .u32 _Z25naive_butterfly_xw_kernelPfS_S_iiii_param_6
)
{


	ret;

}


// ===== COMPILED SASS (sm_100) =====

	.target	sm_100

	.elftype	@"ET_EXEC"


//--------------------- .note.nv.tkinfo           --------------------------
	.section	.note.nv.tkinfo,"",@"SHT_NOTE"
	.sectionflags	@"SHF_NOTE_NV_TKINFO"
	.tkinfo
        /*0018*/ 	.word	0x00000002
        /*0030*/ 	.string	""
        /*0030*/ 	.string	"ptxas"
        /*0030*/ 	.string	"Cuda compilation tools, release 13.0, V13.0.88"
        /*0030*/ 	.string	"Build cuda_13.0.r13.0/compiler.36424714_0"
        /*0030*/ 	.string	"-arch sm_100 -m 64 "



//--------------------- .note.nv.cuinfo           --------------------------
	.section	.note.nv.cuinfo,"",@"SHT_NOTE"
	.sectionflags	@"SHF_NOTE_NV_CUINFO"
        /*0018*/ 	.short	0x0002
        /*001a*/ 	.short	0x0064
        /*001c*/ 	.short	0x0082
	.zero		2


//--------------------- .nv.info                  --------------------------
	.section	.nv.info,"",@"SHT_CUDA_INFO"
	.align	4


	//----- nvinfo : EIATTR_REGCOUNT
	.align		4
        /*0000*/ 	.byte	0x04, 0x2f
        /*0002*/ 	.short	(.L_1 - .L_0)
	.align		4
.L_0:
        /*0004*/ 	.word	index@(_Z25naive_butterfly_xw_kernelPfS_S_iiii)
        /*0008*/ 	.word	0x00000004


	//----- nvinfo : EIATTR_FRAME_SIZE
	.align		4
.L_1:
        /*000c*/ 	.byte	0x04, 0x11
        /*000e*/ 	.short	(.L_3 - .L_2)
	.align		4
.L_2:
        /*0010*/ 	.word	index@(_Z25naive_butterfly_xw_kernelPfS_S_iiii)
        /*0014*/ 	.word	0x00000000


	//----- nvinfo : EIATTR_MIN_STACK_SIZE
	.align		4
.L_3:
        /*0018*/ 	.byte	0x04, 0x12
        /*001a*/ 	.short	(.L_5 - .L_4)
	.align		4
.L_4:
        /*001c*/ 	.word	index@(_Z25naive_butterfly_xw_kernelPfS_S_iiii)
        /*0020*/ 	.word	0x00000000
.L_5:


//--------------------- .nv.compat                --------------------------
	.section	.nv.compat,"",@"SHT_CUDA_COMPAT_INFO"
	.align	4
        /*0000*/ 	.byte	0x02, 0x09, 0x00, 0x00, 0x02, 0x02, 0x01, 0x00, 0x02, 0x05, 0x05, 0x00, 0x03, 0x07, 0x01, 0x01
        /*0010*/ 	.byte	0x02, 0x03, 0x00, 0x00, 0x02, 0x06, 0x01, 0x00, 0x04, 0x0b, 0x08, 0x00, 0x09, 0x00, 0x00, 0x00
        /*0020*/ 	.byte	0x00, 0x00, 0x00, 0x00


//--------------------- .nv.info._Z25naive_butterfly_xw_kernelPfS_S_iiii --------------------------
	.section	.nv.info._Z25naive_butterfly_xw_kernelPfS_S_iiii,"",@"SHT_CUDA_INFO"
	.sectionflags	@""
	.align	4


	//----- nvinfo : EIATTR_CUDA_API_VERSION
	.align		4
        /*0000*/ 	.byte	0x04, 0x37
        /*0002*/ 	.short	(.L_7 - .L_6)
.L_6:
        /*0004*/ 	.word	0x00000082


	//----- nvinfo : EIATTR_KPARAM_INFO
	.align		4
.L_7:
        /*0008*/ 	.byte	0x04, 0x17
        /*000a*/ 	.short	(.L_9 - .L_8)
.L_8:
        /*000c*/ 	.word	0x00000000
        /*0010*/ 	.short	0x0006
        /*0012*/ 	.short	0x0024
        /*0014*/ 	.byte	0x00, 0xf0, 0x11, 0x00


	//----- nvinfo : EIATTR_KPARAM_INFO
	.align		4
.L_9:
        /*0018*/ 	.byte	0x04, 0x17
        /*001a*/ 	.short	(.L_11 - .L_10)
.L_10:
        /*001c*/ 	.word	0x00000000
        /*0020*/ 	.short	0x0005
        /*0022*/ 	.short	0x0020
        /*0024*/ 	.byte	0x00, 0xf0, 0x11, 0x00


	//----- nvinfo : EIATTR_KPARAM_INFO
	.align		4
.L_11:
        /*0028*/ 	.byte	0x04, 0x17
        /*002a*/ 	.short	(.L_13 - .L_12)
.L_12:
        /*002c*/ 	.word	0x00000000
        /*0030*/ 	.short	0x0004
        /*0032*/ 	.short	0x001c
        /*0034*/ 	.byte	0x00, 0xf0, 0x11, 0x00


	//----- nvinfo : EIATTR_KPARAM_INFO
	.align		4
.L_13:
        /*0038*/ 	.byte	0x04, 0x17
        /*003a*/ 	.short	(.L_15 - .L_14)
.L_14:
        /*003c*/ 	.word	0x00000000
        /*0040*/ 	.short	0x0003
        /*0042*/ 	.short	0x0018
        /*0044*/ 	.byte	0x00, 0xf0, 0x11, 0x00


	//----- nvinfo : EIATTR_KPARAM_INFO
	.align		4
.L_15:
        /*0048*/ 	.byte	0x04, 0x17
        /*004a*/ 	.short	(.L_17 - .L_16)
.L_16:
        /*004c*/ 	.word	0x00000000
        /*0050*/ 	.short	0x0002
        /*0052*/ 	.short	0x0010
        /*0054*/ 	.byte	0x00, 0xf5, 0x21, 0x00


	//----- nvinfo : EIATTR_KPARAM_INFO
	.align		4
.L_17:
        /*0058*/ 	.byte	0x04, 0x17
        /*005a*/ 	.short	(.L_19 - .L_18)
.L_18:
        /*005c*/ 	.word	0x00000000
        /*0060*/ 	.short	0x0001
        /*0062*/ 	.short	0x0008
        /*0064*/ 	.byte	0x00, 0xf5, 0x21, 0x00


	//----- nvinfo : EIATTR_KPARAM_INFO
	.align		4
.L_19:
        /*0068*/ 	.byte	0x04, 0x17
        /*006a*/ 	.short	(.L_21 - .L_20)
.L_20:
        /*006c*/ 	.word	0x00000000
        /*0070*/ 	.short	0x0000
        /*0072*/ 	.short	0x0000
        /*0074*/ 	.byte	0x00, 0xf5, 0x21, 0x00


	//----- nvinfo : EIATTR_SPARSE_MMA_MASK
	.align		4
.L_21:
        /*0078*/ 	.byte	0x03, 0x50
        /*007a*/ 	.short	0x0000


	//----- nvinfo : EIATTR_MAXREG_COUNT
	.align		4
        /*007c*/ 	.byte	0x03, 0x1b
        /*007e*/ 	.short	0x00ff


	//----- nvinfo : EIATTR_MERCURY_ISA_VERSION
	.align		4
        /*0080*/ 	.byte	0x03, 0x5f
        /*0082*/ 	.short	0x0101


	//----- nvinfo : EIATTR_VRC_CTA_INIT_COUNT
	.align		4
        /*0084*/ 	.byte	0x02, 0x4a
	.zero		1
	.zero		1


	//----- nvinfo : EIATTR_EXIT_INSTR_OFFSETS
	.align		4
        /*0088*/ 	.byte	0x04, 0x1c
        /*008a*/ 	.short	(.L_23 - .L_22)


	//   ....[0]....
.L_22:
        /*008c*/ 	.word	0x00000010


	//----- nvinfo : EIATTR_CBANK_PARAM_SIZE
	.align		4
.L_23:
        /*0090*/ 	.byte	0x03, 0x19
        /*0092*/ 	.short	0x0028


	//----- nvinfo : EIATTR_PARAM_CBANK
	.align		4
        /*0094*/ 	.byte	0x04, 0x0a
        /*0096*/ 	.short	(.L_25 - .L_24)
	.align		4
.L_24:
        /*0098*/ 	.word	index@(.nv.constant0._Z25naive_butterfly_xw_kernelPfS_S_iiii)
        /*009c*/ 	.short	0x0380
        /*009e*/ 	.short	0x0028


	//----- nvinfo : EIATTR_SW_WAR
	.align		4
.L_25:
        /*00a0*/ 	.byte	0x04, 0x36
        /*00a2*/ 	.short	(.L_27 - .L_26)
.L_26:
        /*00a4*/ 	.word	0x00000008
.L_27:


//--------------------- .nv.callgraph             --------------------------
	.section	.nv.callgraph,"",@"SHT_CUDA_CALLGRAPH"
	.align	4
	.sectionentsize	8
	.align		4
        /*0000*/ 	.word	0x00000000
	.align		4
        /*0004*/ 	.word	0xffffffff
	.align		4
        /*0008*/ 	.word	0x00000000
	.align		4
        /*000c*/ 	.word	0xfffffffe
	.align		4
        /*0010*/ 	.word	0x00000000
	.align		4
        /*0014*/ 	.word	0xfffffffd
	.align		4
        /*0018*/ 	.word	0x00000000
	.align		4
        /*001c*/ 	.word	0xfffffffc


//--------------------- .text._Z25naive_butterfly_xw_kernelPfS_S_iiii --------------------------
	.section	.text._Z25naive_butterfly_xw_kernelPfS_S_iiii,"ax",@progbits
	.align	128
        .global         _Z25naive_butterfly_xw_kernelPfS_S_iiii
        .type           _Z25naive_butterfly_xw_kernelPfS_S_iiii,@function
        .size           _Z25naive_butterfly_xw_kernelPfS_S_iiii,(.L_x_1 - _Z25naive_butterfly_xw_kernelPfS_S_iiii)
        .other          _Z25naive_butterfly_xw_kernelPfS_S_iiii,@"STO_CUDA_ENTRY STV_DEFAULT"
_Z25naive_butterfly_xw_kernelPfS_S_iiii:
.text._Z25naive_butterfly_xw_kernelPfS_S_iiii:
[----:B------:R-:W-:Y:S01]  /*0000*/  LDC R1, c[0x0][0x37c] ;  /* 0x0000df00ff017b82 */ /* 0x000fe20000000800 */
[----:B------:R-:W-:Y:S05]  /*0010*/  EXIT ;  /* 0x000000000000794d */ /* 0x000fea0003800000 */
.L_x_0:
[----:B------:R-:W-:-:S00]  /*0020*/  BRA `(.L_x_0) ;  /* 0xfffffffc00fc7947 */ /* 0x000fc0000383ffff */
[----:B------:R-:W-:-:S00]  /*0030*/  NOP ;  /* 0x0000000000007918 */ /* 0x000fc00000000000 */
        /* <DEDUP_REMOVED lines=12> */
.L_x_1:


//--------------------- .nv.shared.reserved.0     --------------------------
	.section	.nv.shared.reserved.0,"aw",@nobits
	.weak		__nv_reservedSMEM_offset_0_alias
	.size		__nv_reservedSMEM_offset_0_alias, 0, 64
	.other		__nv_reservedSMEM_offset_0_alias,@"STO_CUDA_RESERVED_SHARED STV_DEFAULT"
__nv_reservedSMEM_offset_0_alias:
	.zero		0
	.zero		64


//--------------------- .nv.constant0._Z25naive_butterfly_xw_kernelPfS_S_iiii --------------------------
	.section	.nv.constant0._Z25naive_butterfly_xw_kernelPfS_S_iiii,"a",@progbits
	.sectionflags	@""
	.align	4
.nv.constant0._Z25naive_butterfly_xw_kernelPfS_S_iiii:
	.zero		936


//--------------------- SYMBOLS --------------------------

	.type		.nv.reservedSmem.offset0,@object
	.size		.nv.reservedSmem.offset0,0x4
